//
// Generated by NVIDIA NVVM Compiler
//
// Compiler Build ID: CL-36424714
// Cuda compilation tools, release 13.0, V13.0.88
// Based on NVVM 20.0.0
//

.version 9.0
.target sm_100
.address_size 64

	// .globl	_Z10testKernelPjPiS0_

.visible .entry _Z10testKernelPjPiS0_(
	.param .u64 .ptr .align 1 _Z10testKernelPjPiS0__param_0,
	.param .u64 .ptr .align 1 _Z10testKernelPjPiS0__param_1,
	.param .u64 .ptr .align 1 _Z10testKernelPjPiS0__param_2
)
{
	.reg .b32 	%r<8>;
	.reg .b64 	%rd<12>;

	ld.param.u64 	%rd4, [_Z10testKernelPjPiS0__param_0];
	ld.param.u64 	%rd5, [_Z10testKernelPjPiS0__param_2];
	cvta.to.global.u64 	%rd6, %rd5;
	cvta.to.global.u64 	%rd7, %rd4;
	mov.u32 	%r1, %ntid.x;
	mov.u32 	%r2, %ctaid.x;
	mov.u32 	%r3, %tid.x;
	mad.lo.s32 	%r4, %r1, %r2, %r3;
	// begin inline asm
	mov.u64 	%rd1, %clock64;
	// end inline asm
	mul.wide.u32 	%rd8, %r4, 4;
	add.s64 	%rd9, %rd7, %rd8;
	mov.b32 	%r5, 1193046;
	st.global.u32 	[%rd9], %r5;
	mul.wide.u32 	%rd10, %r4, 36;
	add.s64 	%rd11, %rd9, %rd10;
	mov.b32 	%r6, -559038737;
	st.global.u32 	[%rd11], %r6;
	bar.sync 	0;
	add.s64 	%rd2, %rd4, %rd8;
	// begin inline asm
	discard.global.L2 [%rd2],128;
	// end inline asm
	// begin inline asm
	mov.u64 	%rd3, %clock64;
	// end inline asm
	bar.sync 	0;
	ld.global.u32 	%r7, [%rd7];
	st.global.u32 	[%rd6], %r7;
	ret;

}


// ===== COMPILED SASS (sm_100) =====

	.target	sm_100

	.elftype	@"ET_EXEC"


//--------------------- .note.nv.tkinfo           --------------------------
	.section	.note.nv.tkinfo,"",@"SHT_NOTE"
	.sectionflags	@"SHF_NOTE_NV_TKINFO"
	.tkinfo
        /*0018*/ 	.word	0x00000002
        /*0030*/ 	.string	""
        /*0030*/ 	.string	"ptxas"
        /*0030*/ 	.string	"Cuda compilation tools, release 13.0, V13.0.88"
        /*0030*/ 	.string	"Build cuda_13.0.r13.0/compiler.36424714_0"
        /*0030*/ 	.string	"-arch sm_100 -m 64 "



//--------------------- .note.nv.cuinfo           --------------------------
	.section	.note.nv.cuinfo,"",@"SHT_NOTE"
	.sectionflags	@"SHF_NOTE_NV_CUINFO"
        /*0018*/ 	.short	0x0002
        /*001a*/ 	.short	0x0064
        /*001c*/ 	.short	0x0082
	.zero		2


//--------------------- .nv.info                  --------------------------
	.section	.nv.info,"",@"SHT_CUDA_INFO"
	.align	4


	//----- nvinfo : EIATTR_REGCOUNT
	.align		4
        /*0000*/ 	.byte	0x04, 0x2f
        /*0002*/ 	.short	(.L_1 - .L_0)
	.align		4
.L_0:
        /*0004*/ 	.word	index@(_Z10testKernelPjPiS0_)
        /*0008*/ 	.word	0x00000010


	//----- nvinfo : EIATTR_FRAME_SIZE
	.align		4
.L_1:
        /*000c*/ 	.byte	0x04, 0x11
        /*000e*/ 	.short	(.L_3 - .L_2)
	.align		4
.L_2:
        /*0010*/ 	.word	index@(_Z10testKernelPjPiS0_)
        /*0014*/ 	.word	0x00000000


	//----- nvinfo : EIATTR_MIN_STACK_SIZE
	.align		4
.L_3:
        /*0018*/ 	.byte	0x04, 0x12
        /*001a*/ 	.short	(.L_5 - .L_4)
	.align		4
.L_4:
        /*001c*/ 	.word	index@(_Z10testKernelPjPiS0_)
        /*0020*/ 	.word	0x00000000
.L_5:


//--------------------- .nv.compat                --------------------------
	.section	.nv.compat,"",@"SHT_CUDA_COMPAT_INFO"
	.align	4
        /*0000*/ 	.byte	0x02, 0x09, 0x00, 0x00, 0x02, 0x02, 0x01, 0x00, 0x02, 0x05, 0x05, 0x00, 0x03, 0x07, 0x01, 0x01
        /*0010*/ 	.byte	0x02, 0x03, 0x00, 0x00, 0x02, 0x06, 0x01, 0x00, 0x04, 0x0b, 0x08, 0x00, 0x09, 0x00, 0x00, 0x00
        /*0020*/ 	.byte	0x00, 0x00, 0x00, 0x00


//--------------------- .nv.info._Z10testKernelPjPiS0_ --------------------------
	.section	.nv.info._Z10testKernelPjPiS0_,"",@"SHT_CUDA_INFO"
	.sectionflags	@""
	.align	4


	//----- nvinfo : EIATTR_CUDA_API_VERSION
	.align		4
        /*0000*/ 	.byte	0x04, 0x37
        /*0002*/ 	.short	(.L_7 - .L_6)
.L_6:
        /*0004*/ 	.word	0x00000082


	//----- nvinfo : EIATTR_KPARAM_INFO
	.align		4
.L_7:
        /*0008*/ 	.byte	0x04, 0x17
        /*000a*/ 	.short	(.L_9 - .L_8)
.L_8:
        /*000c*/ 	.word	0x00000000
        /*0010*/ 	.short	0x0002
        /*0012*/ 	.short	0x0010
        /*0014*/ 	.byte	0x00, 0xf5, 0x21, 0x00


	//----- nvinfo : EIATTR_KPARAM_INFO
	.align		4
.L_9:
        /*0018*/ 	.byte	0x04, 0x17
        /*001a*/ 	.short	(.L_11 - .L_10)
.L_10:
        /*001c*/ 	.word	0x00000000
        /*0020*/ 	.short	0x0001
        /*0022*/ 	.short	0x0008
        /*0024*/ 	.byte	0x00, 0xf5, 0x21, 0x00


	//----- nvinfo : EIATTR_KPARAM_INFO
	.align		4
.L_11:
        /*0028*/ 	.byte	0x04, 0x17
        /*002a*/ 	.short	(.L_13 - .L_12)
.L_12:
        /*002c*/ 	.word	0x00000000
        /*0030*/ 	.short	0x0000
        /*0032*/ 	.short	0x0000
        /*0034*/ 	.byte	0x00, 0xf5, 0x21, 0x00


	//----- nvinfo : EIATTR_SPARSE_MMA_MASK
	.align		4
.L_13:
        /*0038*/ 	.byte	0x03, 0x50
        /*003a*/ 	.short	0x0000


	//----- nvinfo : EIATTR_MAXREG_COUNT
	.align		4
        /*003c*/ 	.byte	0x03, 0x1b
        /*003e*/ 	.short	0x00ff


	//----- nvinfo : EIATTR_NUM_BARRIERS
	.align		4
        /*0040*/ 	.byte	0x02, 0x4c
        /*0042*/ 	.byte	0x01
	.zero		1


	//----- nvinfo : EIATTR_MERCURY_ISA_VERSION
	.align		4
        /*0044*/ 	.byte	0x03, 0x5f
        /*0046*/ 	.short	0x0101


	//----- nvinfo : EIATTR_VRC_CTA_INIT_COUNT
	.align		4
        /*0048*/ 	.byte	0x02, 0x4a
	.zero		1
	.zero		1


	//----- nvinfo : EIATTR_EXIT_INSTR_OFFSETS
	.align		4
        /*004c*/ 	.byte	0x04, 0x1c
        /*004e*/ 	.short	(.L_15 - .L_14)


	//   ....[0]....
.L_14:
        /*0050*/ 	.word	0x00000140


	//----- nvinfo : EIATTR_CBANK_PARAM_SIZE
	.align		4
.L_15:
        /*0054*/ 	.byte	0x03, 0x19
        /*0056*/ 	.short	0x0018


	//----- nvinfo : EIATTR_PARAM_CBANK
	.align		4
        /*0058*/ 	.byte	0x04, 0x0a
        /*005a*/ 	.short	(.L_17 - .L_16)
	.align		4
.L_16:
        /*005c*/ 	.word	index@(.nv.constant0._Z10testKernelPjPiS0_)
        /*0060*/ 	.short	0x0380
        /*0062*/ 	.short	0x0018


	//----- nvinfo : EIATTR_SW_WAR
	.align		4
.L_17:
        /*0064*/ 	.byte	0x04, 0x36
        /*0066*/ 	.short	(.L_19 - .L_18)
.L_18:
        /*0068*/ 	.word	0x00000008
.L_19:


//--------------------- .nv.callgraph             --------------------------
	.section	.nv.callgraph,"",@"SHT_CUDA_CALLGRAPH"
	.align	4
	.sectionentsize	8
	.align		4
        /*0000*/ 	.word	0x00000000
	.align		4
        /*0004*/ 	.word	0xffffffff
	.align		4
        /*0008*/ 	.word	0x00000000
	.align		4
        /*000c*/ 	.word	0xfffffffe
	.align		4
        /*0010*/ 	.word	0x00000000
	.align		4
        /*0014*/ 	.word	0xfffffffd
	.align		4
        /*0018*/ 	.word	0x00000000
	.align		4
        /*001c*/ 	.word	0xfffffffc


//--------------------- .text._Z10testKernelPjPiS0_ --------------------------
	.section	.text._Z10testKernelPjPiS0_,"ax",@progbits
	.align	128
        .global         _Z10testKernelPjPiS0_
        .type           _Z10testKernelPjPiS0_,@function
        .size           _Z10testKernelPjPiS0_,(.L_x_1 - _Z10testKernelPjPiS0_)
        .other          _Z10testKernelPjPiS0_,@"STO_CUDA_ENTRY STV_DEFAULT"
_Z10testKernelPjPiS0_:
.text._Z10testKernelPjPiS0_:
[----:B------:R-:W-:Y:S01]  /*0000*/  LDC R1, c[0x0][0x37c] ;  /* 0x0000df00ff017b82 */ /* 0x000fe20000000800 */
[----:B------:R-:W0:Y:S07]  /*0010*/  S2R R5, SR_CTAID.X ;  /* 0x0000000000057919 */ /* 0x000e2e0000002500 */
[----:B------:R-:W1:Y:S01]  /*0020*/  LDC.64 R2, c[0x0][0x380] ;  /* 0x0000e000ff027b82 */ /* 0x000e620000000a00 */
[----:B------:R-:W0:Y:S01]  /*0030*/  LDCU UR6, c[0x0][0x360] ;  /* 0x00006c00ff0677ac */ /* 0x000e220008000800 */
[----:B------:R-:W-:Y:S01]  /*0040*/  HFMA2 R11, -RZ, RZ, 1.07288360595703125e-06, 0.27099609375 ;  /* 0x00123456ff0b7431 */ /* 0x000fe200000001ff */
[----:B------:R-:W0:Y:S01]  /*0050*/  S2R R0, SR_TID.X ;  /* 0x0000000000007919 */ /* 0x000e220000002100 */
[----:B------:R-:W-:Y:S01]  /*0060*/  MOV R13, 0xdeadbeef ;  /* 0xdeadbeef000d7802 */ /* 0x000fe20000000f00 */
[----:B------:R-:W2:Y:S03]  /*0070*/  LDCU.64 UR4, c[0x0][0x358] ;  /* 0x00006b00ff0477ac */ /* 0x000ea60008000a00 */
[----:B------:R-:W3:Y:S01]  /*0080*/  LDC.64 R6, c[0x0][0x380] ;  /* 0x0000e000ff067b82 */ /* 0x000ee20000000a00 */
[----:B0-----:R-:W-:-:S04]  /*0090*/  IMAD R5, R5, UR6, R0 ;  /* 0x0000000605057c24 */ /* 0x001fc8000f8e0200 */
[----:B-1----:R-:W-:-:S05]  /*00a0*/  IMAD.WIDE.U32 R2, R5, 0x4, R2 ;  /* 0x0000000405027825 */ /* 0x002fca00078e0002 */
[----:B--2---:R-:W-:Y:S01]  /*00b0*/  STG.E desc[UR4][R2.64], R11 ;  /* 0x0000000b02007986 */ /* 0x004fe2000c101904 */
[----:B------:R-:W-:-:S05]  /*00c0*/  IMAD.WIDE.U32 R4, R5, 0x24, R2 ;  /* 0x0000002405047825 */ /* 0x000fca00078e0002 */
[----:B------:R-:W-:Y:S01]  /*00d0*/  STG.E desc[UR4][R4.64], R13 ;  /* 0x0000000d04007986 */ /* 0x000fe2000c101904 */
[----:B------:R-:W-:Y:S06]  /*00e0*/  BAR.SYNC.DEFER_BLOCKING 0x0 ;  /* 0x0000000000007b1d */ /* 0x000fec0000010000 */
[----:B------:R-:W-:Y:S02]  /*00f0*/  CCTL.E.RML2 [R2] ;  /* 0x000000000200798f */ /* 0x000fe40005800100 */
[----:B------:R-:W-:Y:S06]  /*0100*/  BAR.SYNC.DEFER_BLOCKING 0x0 ;  /* 0x0000000000007b1d */ /* 0x000fec0000010000 */
[----:B---3--:R-:W2:Y:S02]  /*0110*/  LDG.E R7, desc[UR4][R6.64] ;  /* 0x0000000406077981 */ /* 0x008ea4000c1e1900 */
[----:B------:R-:W2:Y:S02]  /*0120*/  LDC.64 R8, c[0x0][0x390] ;  /* 0x0000e400ff087b82 */ /* 0x000ea40000000a00 */
[----:B--2---:R-:W-:Y:S01]  /*0130*/  STG.E desc[UR4][R8.64], R7 ;  /* 0x0000000708007986 */ /* 0x004fe2000c101904 */
[----:B------:R-:W-:Y:S05]  /*0140*/  EXIT ;  /* 0x000000000000794d */ /* 0x000fea0003800000 */
.L_x_0:
[----:B------:R-:W-:-:S00]  /*0150*/  BRA `(.L_x_0) ;  /* 0xfffffffc00fc7947 */ /* 0x000fc0000383ffff */
[----:B------:R-:W-:-:S00]  /*0160*/  NOP ;  /* 0x0000000000007918 */ /* 0x000fc00000000000 */
        /* <DEDUP_REMOVED lines=9> */
.L_x_1:


//--------------------- .nv.shared.reserved.0     --------------------------
	.section	.nv.shared.reserved.0,"aw",@nobits
	.weak		__nv_reservedSMEM_offset_0_alias
	.size		__nv_reservedSMEM_offset_0_alias, 0, 64
	.other		__nv_reservedSMEM_offset_0_alias,@"STO_CUDA_RESERVED_SHARED STV_DEFAULT"
__nv_reservedSMEM_offset_0_alias:
	.zero		0
	.zero		64


//--------------------- .nv.constant0._Z10testKernelPjPiS0_ --------------------------
	.section	.nv.constant0._Z10testKernelPjPiS0_,"a",@progbits
	.sectionflags	@""
	.align	4
.nv.constant0._Z10testKernelPjPiS0_:
	.zero		920


//--------------------- SYMBOLS --------------------------

	.type		.nv.reservedSmem.offset0,@object
	.size		.nv.reservedSmem.offset0,0x4
